//
// Generated by NVIDIA NVVM Compiler
//
// Compiler Build ID: CL-36424714
// Cuda compilation tools, release 13.0, V13.0.88
// Based on NVVM 20.0.0
//

.version 9.0
.target sm_100
.address_size 64

	// .globl	_Z9calc_areadPd
// _ZZ14calc_reductionPdS_E8tmp_area has been demoted

.visible .entry _Z9calc_areadPd(
	.param .f64 _Z9calc_areadPd_param_0,
	.param .u64 .ptr .align 1 _Z9calc_areadPd_param_1
)
{
	.reg .pred 	%p<2>;
	.reg .b32 	%r<5>;
	.reg .b64 	%rd<5>;
	.reg .b64 	%fd<9>;

	ld.param.f64 	%fd1, [_Z9calc_areadPd_param_0];
	ld.param.u64 	%rd1, [_Z9calc_areadPd_param_1];
	mov.u32 	%r2, %ctaid.x;
	mov.u32 	%r3, %ntid.x;
	mov.u32 	%r4, %tid.x;
	mad.lo.s32 	%r1, %r2, %r3, %r4;
	setp.gt.s32 	%p1, %r1, 99999998;
	@%p1 bra 	$L__BB0_2;
	cvta.to.global.u64 	%rd2, %rd1;
	cvt.rn.f64.s32 	%fd2, %r1;
	mul.f64 	%fd3, %fd1, %fd2;
	mul.f64 	%fd4, %fd3, %fd3;
	mov.f64 	%fd5, 0d3FF0000000000000;
	sub.f64 	%fd6, %fd5, %fd4;
	sqrt.rn.f64 	%fd7, %fd6;
	mul.f64 	%fd8, %fd1, %fd7;
	mul.wide.s32 	%rd3, %r1, 8;
	add.s64 	%rd4, %rd2, %rd3;
	st.global.f64 	[%rd4], %fd8;
$L__BB0_2:
	ret;

}
	// .globl	_Z14calc_reductionPdS_
.visible .entry _Z14calc_reductionPdS_(
	.param .u64 .ptr .align 1 _Z14calc_reductionPdS__param_0,
	.param .u64 .ptr .align 1 _Z14calc_reductionPdS__param_1
)
{
	.reg .pred 	%p<12>;
	.reg .b32 	%r<8>;
	.reg .b64 	%rd<10>;
	.reg .b64 	%fd<30>;
	// demoted variable
	.shared .align 8 .b8 _ZZ14calc_reductionPdS_E8tmp_area[4096];
	ld.param.u64 	%rd1, [_Z14calc_reductionPdS__param_0];
	ld.param.u64 	%rd2, [_Z14calc_reductionPdS__param_1];
	mov.u32 	%r1, %ctaid.x;
	mov.u32 	%r5, %ntid.x;
	mov.u32 	%r2, %tid.x;
	mad.lo.s32 	%r3, %r1, %r5, %r2;
	shl.b32 	%r6, %r2, 3;
	mov.u32 	%r7, _ZZ14calc_reductionPdS_E8tmp_area;
	add.s32 	%r4, %r7, %r6;
	mov.b64 	%rd3, 0;
	st.shared.u64 	[%r4], %rd3;
	setp.gt.s32 	%p1, %r3, 99999998;
	@%p1 bra 	$L__BB1_2;
	cvta.to.global.u64 	%rd4, %rd1;
	mul.wide.s32 	%rd5, %r3, 8;
	add.s64 	%rd6, %rd4, %rd5;
	ld.global.f64 	%fd1, [%rd6];
	st.shared.f64 	[%r4], %fd1;
$L__BB1_2:
	setp.gt.s32 	%p2, %r3, 99999998;
	bar.sync 	0;
	@%p2 bra 	$L__BB1_21;
	setp.gt.u32 	%p3, %r2, 255;
	@%p3 bra 	$L__BB1_5;
	ld.shared.f64 	%fd2, [%r4];
	ld.shared.f64 	%fd3, [%r4+2048];
	add.f64 	%fd4, %fd2, %fd3;
	st.shared.f64 	[%r4], %fd4;
$L__BB1_5:
	bar.sync 	0;
	setp.gt.u32 	%p4, %r2, 127;
	@%p4 bra 	$L__BB1_7;
	ld.shared.f64 	%fd5, [%r4];
	ld.shared.f64 	%fd6, [%r4+1024];
	add.f64 	%fd7, %fd5, %fd6;
	st.shared.f64 	[%r4], %fd7;
$L__BB1_7:
	bar.sync 	0;
	setp.gt.u32 	%p5, %r2, 63;
	@%p5 bra 	$L__BB1_9;
	ld.shared.f64 	%fd8, [%r4];
	ld.shared.f64 	%fd9, [%r4+512];
	add.f64 	%fd10, %fd8, %fd9;
	st.shared.f64 	[%r4], %fd10;
$L__BB1_9:
	bar.sync 	0;
	setp.gt.u32 	%p6, %r2, 31;
	@%p6 bra 	$L__BB1_11;
	ld.shared.f64 	%fd11, [%r4];
	ld.shared.f64 	%fd12, [%r4+256];
	add.f64 	%fd13, %fd11, %fd12;
	st.shared.f64 	[%r4], %fd13;
$L__BB1_11:
	bar.sync 	0;
	setp.gt.u32 	%p7, %r2, 15;
	@%p7 bra 	$L__BB1_13;
	ld.shared.f64 	%fd14, [%r4];
	ld.shared.f64 	%fd15, [%r4+128];
	add.f64 	%fd16, %fd14, %fd15;
	st.shared.f64 	[%r4], %fd16;
$L__BB1_13:
	bar.sync 	0;
	setp.gt.u32 	%p8, %r2, 7;
	@%p8 bra 	$L__BB1_15;
	ld.shared.f64 	%fd17, [%r4];
	ld.shared.f64 	%fd18, [%r4+64];
	add.f64 	%fd19, %fd17, %fd18;
	st.shared.f64 	[%r4], %fd19;
$L__BB1_15:
	bar.sync 	0;
	setp.gt.u32 	%p9, %r2, 3;
	@%p9 bra 	$L__BB1_17;
	ld.shared.f64 	%fd20, [%r4];
	ld.shared.f64 	%fd21, [%r4+32];
	add.f64 	%fd22, %fd20, %fd21;
	st.shared.f64 	[%r4], %fd22;
$L__BB1_17:
	bar.sync 	0;
	setp.gt.u32 	%p10, %r2, 1;
	@%p10 bra 	$L__BB1_19;
	ld.shared.f64 	%fd23, [%r4];
	ld.shared.f64 	%fd24, [%r4+16];
	add.f64 	%fd25, %fd23, %fd24;
	st.shared.f64 	[%r4], %fd25;
$L__BB1_19:
	bar.sync 	0;
	setp.ne.s32 	%p11, %r2, 0;
	@%p11 bra 	$L__BB1_21;
	ld.shared.f64 	%fd26, [%r4];
	ld.shared.f64 	%fd27, [_ZZ14calc_reductionPdS_E8tmp_area+8];
	add.f64 	%fd28, %fd26, %fd27;
	st.shared.f64 	[%r4], %fd28;
	ld.shared.f64 	%fd29, [_ZZ14calc_reductionPdS_E8tmp_area];
	cvta.to.global.u64 	%rd7, %rd2;
	mul.wide.u32 	%rd8, %r1, 8;
	add.s64 	%rd9, %rd7, %rd8;
	st.global.f64 	[%rd9], %fd29;
$L__BB1_21:
	ret;

}


// ===== COMPILED SASS (sm_100) =====

	.target	sm_100

	.elftype	@"ET_EXEC"


//--------------------- .note.nv.tkinfo           --------------------------
	.section	.note.nv.tkinfo,"",@"SHT_NOTE"
	.sectionflags	@"SHF_NOTE_NV_TKINFO"
	.tkinfo
        /*0018*/ 	.word	0x00000002
        /*0030*/ 	.string	""
        /*0030*/ 	.string	"ptxas"
        /*0030*/ 	.string	"Cuda compilation tools, release 13.0, V13.0.88"
        /*0030*/ 	.string	"Build cuda_13.0.r13.0/compiler.36424714_0"
        /*0030*/ 	.string	"-arch sm_100 -m 64 "



//--------------------- .note.nv.cuinfo           --------------------------
	.section	.note.nv.cuinfo,"",@"SHT_NOTE"
	.sectionflags	@"SHF_NOTE_NV_CUINFO"
        /*0018*/ 	.short	0x0002
        /*001a*/ 	.short	0x0064
        /*001c*/ 	.short	0x0082
	.zero		2


//--------------------- .nv.info                  --------------------------
	.section	.nv.info,"",@"SHT_CUDA_INFO"
	.align	4


	//----- nvinfo : EIATTR_REGCOUNT
	.align		4
        /*0000*/ 	.byte	0x04, 0x2f
        /*0002*/ 	.short	(.L_1 - .L_0)
	.align		4
.L_0:
        /*0004*/ 	.word	index@(_Z9calc_areadPd)
        /*0008*/ 	.word	0x00000012


	//----- nvinfo : EIATTR_FRAME_SIZE
	.align		4
.L_1:
        /*000c*/ 	.byte	0x04, 0x11
        /*000e*/ 	.short	(.L_3 - .L_2)
	.align		4
.L_2:
        /*0010*/ 	.word	index@($__internal_0_$__cuda_sm20_dsqrt_rn_f64_mediumpath_v1)
        /*0014*/ 	.word	0x00000000


	//----- nvinfo : EIATTR_FRAME_SIZE
	.align		4
.L_3:
        /*0018*/ 	.byte	0x04, 0x11
        /*001a*/ 	.short	(.L_5 - .L_4)
	.align		4
.L_4:
        /*001c*/ 	.word	index@(_Z9calc_areadPd)
        /*0020*/ 	.word	0x00000000


	//----- nvinfo : EIATTR_REGCOUNT
	.align		4
.L_5:
        /*0024*/ 	.byte	0x04, 0x2f
        /*0026*/ 	.short	(.L_7 - .L_6)
	.align		4
.L_6:
        /*0028*/ 	.word	index@(_Z14calc_reductionPdS_)
        /*002c*/ 	.word	0x0000000e


	//----- nvinfo : EIATTR_FRAME_SIZE
	.align		4
.L_7:
        /*0030*/ 	.byte	0x04, 0x11
        /*0032*/ 	.short	(.L_9 - .L_8)
	.align		4
.L_8:
        /*0034*/ 	.word	index@(_Z14calc_reductionPdS_)
        /*0038*/ 	.word	0x00000000


	//----- nvinfo : EIATTR_MIN_STACK_SIZE
	.align		4
.L_9:
        /*003c*/ 	.byte	0x04, 0x12
        /*003e*/ 	.short	(.L_11 - .L_10)
	.align		4
.L_10:
        /*0040*/ 	.word	index@(_Z14calc_reductionPdS_)
        /*0044*/ 	.word	0x00000000


	//----- nvinfo : EIATTR_MIN_STACK_SIZE
	.align		4
.L_11:
        /*0048*/ 	.byte	0x04, 0x12
        /*004a*/ 	.short	(.L_13 - .L_12)
	.align		4
.L_12:
        /*004c*/ 	.word	index@(_Z9calc_areadPd)
        /*0050*/ 	.word	0x00000000
.L_13:


//--------------------- .nv.compat                --------------------------
	.section	.nv.compat,"",@"SHT_CUDA_COMPAT_INFO"
	.align	4
        /*0000*/ 	.byte	0x02, 0x09, 0x00, 0x00, 0x02, 0x02, 0x01, 0x00, 0x02, 0x05, 0x05, 0x00, 0x03, 0x07, 0x01, 0x01
        /*0010*/ 	.byte	0x02, 0x03, 0x00, 0x00, 0x02, 0x06, 0x01, 0x00, 0x04, 0x0b, 0x08, 0x00, 0x01, 0x00, 0x00, 0x00
        /*0020*/ 	.byte	0x00, 0x00, 0x00, 0x00


//--------------------- .nv.info._Z14calc_reductionPdS_ --------------------------
	.section	.nv.info._Z14calc_reductionPdS_,"",@"SHT_CUDA_INFO"
	.sectionflags	@""
	.align	4


	//----- nvinfo : EIATTR_CUDA_API_VERSION
	.align		4
        /*0000*/ 	.byte	0x04, 0x37
        /*0002*/ 	.short	(.L_15 - .L_14)
.L_14:
        /*0004*/ 	.word	0x00000082


	//----- nvinfo : EIATTR_KPARAM_INFO
	.align		4
.L_15:
        /*0008*/ 	.byte	0x04, 0x17
        /*000a*/ 	.short	(.L_17 - .L_16)
.L_16:
        /*000c*/ 	.word	0x00000000
        /*0010*/ 	.short	0x0001
        /*0012*/ 	.short	0x0008
        /*0014*/ 	.byte	0x00, 0xf5, 0x21, 0x00


	//----- nvinfo : EIATTR_KPARAM_INFO
	.align		4
.L_17:
        /*0018*/ 	.byte	0x04, 0x17
        /*001a*/ 	.short	(.L_19 - .L_18)
.L_18:
        /*001c*/ 	.word	0x00000000
        /*0020*/ 	.short	0x0000
        /*0022*/ 	.short	0x0000
        /*0024*/ 	.byte	0x00, 0xf5, 0x21, 0x00


	//----- nvinfo : EIATTR_SPARSE_MMA_MASK
	.align		4
.L_19:
        /*0028*/ 	.byte	0x03, 0x50
        /*002a*/ 	.short	0x0000


	//----- nvinfo : EIATTR_MAXREG_COUNT
	.align		4
        /*002c*/ 	.byte	0x03, 0x1b
        /*002e*/ 	.short	0x00ff


	//----- nvinfo : EIATTR_NUM_BARRIERS
	.align		4
        /*0030*/ 	.byte	0x02, 0x4c
        /*0032*/ 	.byte	0x01
	.zero		1


	//----- nvinfo : EIATTR_MERCURY_ISA_VERSION
	.align		4
        /*0034*/ 	.byte	0x03, 0x5f
        /*0036*/ 	.short	0x0101


	//----- nvinfo : EIATTR_VRC_CTA_INIT_COUNT
	.align		4
        /*0038*/ 	.byte	0x02, 0x4a
	.zero		1
	.zero		1


	//----- nvinfo : EIATTR_EXIT_INSTR_OFFSETS
	.align		4
        /*003c*/ 	.byte	0x04, 0x1c
        /*003e*/ 	.short	(.L_21 - .L_20)


	//   ....[0]....
.L_20:
        /*0040*/ 	.word	0x00000110


	//   ....[1]....
        /*0044*/ 	.word	0x00000430


	//   ....[2]....
        /*0048*/ 	.word	0x000004c0


	//----- nvinfo : EIATTR_CBANK_PARAM_SIZE
	.align		4
.L_21:
        /*004c*/ 	.byte	0x03, 0x19
        /*004e*/ 	.short	0x0010


	//----- nvinfo : EIATTR_PARAM_CBANK
	.align		4
        /*0050*/ 	.byte	0x04, 0x0a
        /*0052*/ 	.short	(.L_23 - .L_22)
	.align		4
.L_22:
        /*0054*/ 	.word	index@(.nv.constant0._Z14calc_reductionPdS_)
        /*0058*/ 	.short	0x0380
        /*005a*/ 	.short	0x0010


	//----- nvinfo : EIATTR_SW_WAR
	.align		4
.L_23:
        /*005c*/ 	.byte	0x04, 0x36
        /*005e*/ 	.short	(.L_25 - .L_24)
.L_24:
        /*0060*/ 	.word	0x00000008
.L_25:


//--------------------- .nv.info._Z9calc_areadPd  --------------------------
	.section	.nv.info._Z9calc_areadPd,"",@"SHT_CUDA_INFO"
	.sectionflags	@""
	.align	4


	//----- nvinfo : EIATTR_CUDA_API_VERSION
	.align		4
        /*0000*/ 	.byte	0x04, 0x37
        /*0002*/ 	.short	(.L_27 - .L_26)
.L_26:
        /*0004*/ 	.word	0x00000082


	//----- nvinfo : EIATTR_KPARAM_INFO
	.align		4
.L_27:
        /*0008*/ 	.byte	0x04, 0x17
        /*000a*/ 	.short	(.L_29 - .L_28)
.L_28:
        /*000c*/ 	.word	0x00000000
        /*0010*/ 	.short	0x0001
        /*0012*/ 	.short	0x0008
        /*0014*/ 	.byte	0x00, 0xf5, 0x21, 0x00


	//----- nvinfo : EIATTR_KPARAM_INFO
	.align		4
.L_29:
        /*0018*/ 	.byte	0x04, 0x17
        /*001a*/ 	.short	(.L_31 - .L_30)
.L_30:
        /*001c*/ 	.word	0x00000000
        /*0020*/ 	.short	0x0000
        /*0022*/ 	.short	0x0000
        /*0024*/ 	.byte	0x00, 0xf0, 0x21, 0x00


	//----- nvinfo : EIATTR_SPARSE_MMA_MASK
	.align		4
.L_31:
        /*0028*/ 	.byte	0x03, 0x50
        /*002a*/ 	.short	0x0000


	//----- nvinfo : EIATTR_MAXREG_COUNT
	.align		4
        /*002c*/ 	.byte	0x03, 0x1b
        /*002e*/ 	.short	0x00ff


	//----- nvinfo : EIATTR_MERCURY_ISA_VERSION
	.align		4
        /*0030*/ 	.byte	0x03, 0x5f
        /*0032*/ 	.short	0x0101


	//----- nvinfo : EIATTR_VRC_CTA_INIT_COUNT
	.align		4
        /*0034*/ 	.byte	0x02, 0x4a
	.zero		1
	.zero		1


	//----- nvinfo : EIATTR_EXIT_INSTR_OFFSETS
	.align		4
        /*0038*/ 	.byte	0x04, 0x1c
        /*003a*/ 	.short	(.L_33 - .L_32)


	//   ....[0]....
.L_32:
        /*003c*/ 	.word	0x00000060


	//   ....[1]....
        /*0040*/ 	.word	0x00000270


	//----- nvinfo : EIATTR_CRS_STACK_SIZE
	.align		4
.L_33:
        /*0044*/ 	.byte	0x04, 0x1e
        /*0046*/ 	.short	(.L_35 - .L_34)
.L_34:
        /*0048*/ 	.word	0x00000000


	//----- nvinfo : EIATTR_CBANK_PARAM_SIZE
	.align		4
.L_35:
        /*004c*/ 	.byte	0x03, 0x19
        /*004e*/ 	.short	0x0010


	//----- nvinfo : EIATTR_PARAM_CBANK
	.align		4
        /*0050*/ 	.byte	0x04, 0x0a
        /*0052*/ 	.short	(.L_37 - .L_36)
	.align		4
.L_36:
        /*0054*/ 	.word	index@(.nv.constant0._Z9calc_areadPd)
        /*0058*/ 	.short	0x0380
        /*005a*/ 	.short	0x0010


	//----- nvinfo : EIATTR_SW_WAR
	.align		4
.L_37:
        /*005c*/ 	.byte	0x04, 0x36
        /*005e*/ 	.short	(.L_39 - .L_38)
.L_38:
        /*0060*/ 	.word	0x00000008
.L_39:


//--------------------- .nv.callgraph             --------------------------
	.section	.nv.callgraph,"",@"SHT_CUDA_CALLGRAPH"
	.align	4
	.sectionentsize	8
	.align		4
        /*0000*/ 	.word	0x00000000
	.align		4
        /*0004*/ 	.word	0xffffffff
	.align		4
        /*0008*/ 	.word	0x00000000
	.align		4
        /*000c*/ 	.word	0xfffffffe
	.align		4
        /*0010*/ 	.word	0x00000000
	.align		4
        /*0014*/ 	.word	0xfffffffd
	.align		4
        /*0018*/ 	.word	0x00000000
	.align		4
        /*001c*/ 	.word	0xfffffffc


//--------------------- .text._Z14calc_reductionPdS_ --------------------------
	.section	.text._Z14calc_reductionPdS_,"ax",@progbits
	.align	128
        .global         _Z14calc_reductionPdS_
        .type           _Z14calc_reductionPdS_,@function
        .size           _Z14calc_reductionPdS_,(.L_x_9 - _Z14calc_reductionPdS_)
        .other          _Z14calc_reductionPdS_,@"STO_CUDA_ENTRY STV_DEFAULT"
_Z14calc_reductionPdS_:
.text._Z14calc_reductionPdS_:
[----:B------:R-:W-:Y:S01]  /*0000*/  LDC R1, c[0x0][0x37c] ;  /* 0x0000df00ff017b82 */ /* 0x000fe20000000800 */
[----:B------:R-:W0:Y:S01]  /*0010*/  S2R R0, SR_CTAID.X ;  /* 0x0000000000007919 */ /* 0x000e220000002500 */
[----:B------:R-:W0:Y:S01]  /*0020*/  LDCU UR4, c[0x0][0x360] ;  /* 0x00006c00ff0477ac */ /* 0x000e220008000800 */
[----:B------:R-:W-:Y:S01]  /*0030*/  CS2R R6, SRZ ;  /* 0x0000000000067805 */ /* 0x000fe2000001ff00 */
[----:B------:R-:W0:Y:S01]  /*0040*/  S2R R3, SR_TID.X ;  /* 0x0000000000037919 */ /* 0x000e220000002100 */
[----:B------:R-:W1:Y:S01]  /*0050*/  LDCU.64 UR6, c[0x0][0x358] ;  /* 0x00006b00ff0677ac */ /* 0x000e620008000a00 */
[----:B0-----:R-:W-:-:S05]  /*0060*/  IMAD R9, R0, UR4, R3 ;  /* 0x0000000400097c24 */ /* 0x001fca000f8e0203 */
[----:B------:R-:W-:-:S13]  /*0070*/  ISETP.GT.AND P0, PT, R9, 0x5f5e0fe, PT ;  /* 0x05f5e0fe0900780c */ /* 0x000fda0003f04270 */
[----:B------:R-:W0:Y:S02]  /*0080*/  @!P0 LDC.64 R4, c[0x0][0x380] ;  /* 0x0000e000ff048b82 */ /* 0x000e240000000a00 */
[----:B0-----:R-:W-:-:S05]  /*0090*/  @!P0 IMAD.WIDE R4, R9, 0x8, R4 ;  /* 0x0000000809048825 */ /* 0x001fca00078e0204 */
[----:B-1----:R-:W2:Y:S01]  /*00a0*/  @!P0 LDG.E.64 R6, desc[UR6][R4.64] ;  /* 0x0000000604068981 */ /* 0x002ea2000c1e1b00 */
[----:B------:R-:W0:Y:S01]  /*00b0*/  S2UR UR5, SR_CgaCtaId ;  /* 0x00000000000579c3 */ /* 0x000e220000008800 */
[----:B------:R-:W-:Y:S02]  /*00c0*/  UMOV UR4, 0x400 ;  /* 0x0000040000047882 */ /* 0x000fe40000000000 */
[----:B0-----:R-:W-:-:S06]  /*00d0*/  ULEA UR4, UR5, UR4, 0x18 ;  /* 0x0000000405047291 */ /* 0x001fcc000f8ec0ff */
[----:B------:R-:W-:-:S05]  /*00e0*/  LEA R2, R3, UR4, 0x3 ;  /* 0x0000000403027c11 */ /* 0x000fca000f8e18ff */
[----:B--2---:R0:W-:Y:S01]  /*00f0*/  STS.64 [R2], R6 ;  /* 0x0000000602007388 */ /* 0x0041e20000000a00 */
[----:B------:R-:W-:Y:S06]  /*0100*/  BAR.SYNC.DEFER_BLOCKING 0x0 ;  /* 0x0000000000007b1d */ /* 0x000fec0000010000 */
[----:B------:R-:W-:Y:S05]  /*0110*/  @P0 EXIT ;  /* 0x000000000000094d */ /* 0x000fea0003800000 */
[C---:B------:R-:W-:Y:S02]  /*0120*/  ISETP.GT.U32.AND P0, PT, R3.reuse, 0xff, PT ;  /* 0x000000ff0300780c */ /* 0x040fe40003f04070 */
[----:B------:R-:W-:-:S11]  /*0130*/  ISETP.GT.U32.AND P1, PT, R3, 0x7f, PT ;  /* 0x0000007f0300780c */ /* 0x000fd60003f24070 */
[----:B------:R-:W-:Y:S04]  /*0140*/  @!P0 LDS.64 R4, [R2] ;  /* 0x0000000002048984 */ /* 0x000fe80000000a00 */
[----:B0-----:R-:W0:Y:S02]  /*0150*/  @!P0 LDS.64 R6, [R2+0x800] ;  /* 0x0008000002068984 */ /* 0x001e240000000a00 */
[----:B0-----:R-:W-:-:S07]  /*0160*/  @!P0 DADD R4, R4, R6 ;  /* 0x0000000004048229 */ /* 0x001fce0000000006 */
[----:B------:R-:W-:Y:S01]  /*0170*/  @!P0 STS.64 [R2], R4 ;  /* 0x0000000402008388 */ /* 0x000fe20000000a00 */
[----:B------:R-:W-:Y:S01]  /*0180*/  BAR.SYNC.DEFER_BLOCKING 0x0 ;  /* 0x0000000000007b1d */ /* 0x000fe20000010000 */
[----:B------:R-:W-:-:S05]  /*0190*/  ISETP.GT.U32.AND P0, PT, R3, 0x3f, PT ;  /* 0x0000003f0300780c */ /* 0x000fca0003f04070 */
[----:B------:R-:W-:Y:S04]  /*01a0*/  @!P1 LDS.64 R6, [R2] ;  /* 0x0000000002069984 */ /* 0x000fe80000000a00 */
[----:B------:R-:W0:Y:S02]  /*01b0*/  @!P1 LDS.64 R8, [R2+0x400] ;  /* 0x0004000002089984 */ /* 0x000e240000000a00 */
        /* <DEDUP_REMOVED lines=33> */
[----:B------:R-:W-:-:S05]  /*03d0*/  ISETP.NE.AND P0, PT, R3, RZ, PT ;  /* 0x000000ff0300720c */ /* 0x000fca0003f05270 */
[----:B------:R-:W-:Y:S04]  /*03e0*/  @!P1 LDS.64 R6, [R2] ;  /* 0x0000000002069984 */ /* 0x000fe80000000a00 */
[----:B------:R-:W0:Y:S02]  /*03f0*/  @!P1 LDS.64 R10, [R2+0x10] ;  /* 0x00001000020a9984 */ /* 0x000e240000000a00 */
[----:B0-----:R-:W-:-:S07]  /*0400*/  @!P1 DADD R6, R6, R10 ;  /* 0x0000000006069229 */ /* 0x001fce000000000a */
[----:B------:R0:W-:Y:S01]  /*0410*/  @!P1 STS.64 [R2], R6 ;  /* 0x0000000602009388 */ /* 0x0001e20000000a00 */
[----:B------:R-:W-:Y:S06]  /*0420*/  BAR.SYNC.DEFER_BLOCKING 0x0 ;  /* 0x0000000000007b1d */ /* 0x000fec0000010000 */
[----:B------:R-:W-:Y:S05]  /*0430*/  @P0 EXIT ;  /* 0x000000000000094d */ /* 0x000fea0003800000 */
[----:B------:R-:W-:Y:S01]  /*0440*/  LDS.64 R4, [R2] ;  /* 0x0000000002047984 */ /* 0x000fe20000000a00 */
[----:B------:R-:W1:Y:S03]  /*0450*/  LDC.64 R8, c[0x0][0x388] ;  /* 0x0000e200ff087b82 */ /* 0x000e660000000a00 */
[----:B0-----:R-:W0:Y:S01]  /*0460*/  LDS.64 R6, [UR4+0x8] ;  /* 0x00000804ff067984 */ /* 0x001e220008000a00 */
[----:B-1----:R-:W-:Y:S01]  /*0470*/  IMAD.WIDE.U32 R8, R0, 0x8, R8 ;  /* 0x0000000800087825 */ /* 0x002fe200078e0008 */
[----:B0-----:R-:W-:-:S07]  /*0480*/  DADD R4, R4, R6 ;  /* 0x0000000004047229 */ /* 0x001fce0000000006 */
[----:B------:R-:W-:Y:S04]  /*0490*/  STS.64 [R2], R4 ;  /* 0x0000000402007388 */ /* 0x000fe80000000a00 */
[----:B------:R-:W0:Y:S04]  /*04a0*/  LDS.64 R6, [UR4] ;  /* 0x00000004ff067984 */ /* 0x000e280008000a00 */
[----:B0-----:R-:W-:Y:S01]  /*04b0*/  STG.E.64 desc[UR6][R8.64], R6 ;  /* 0x0000000608007986 */ /* 0x001fe2000c101b06 */
[----:B------:R-:W-:Y:S05]  /*04c0*/  EXIT ;  /* 0x000000000000794d */ /* 0x000fea0003800000 */
.L_x_0:
[----:B------:R-:W-:-:S00]  /*04d0*/  BRA `(.L_x_0) ;  /* 0xfffffffc00fc7947 */ /* 0x000fc0000383ffff */
[----:B------:R-:W-:-:S00]  /*04e0*/  NOP ;  /* 0x0000000000007918 */ /* 0x000fc00000000000 */
        /* <DEDUP_REMOVED lines=9> */
.L_x_9:


//--------------------- .text._Z9calc_areadPd     --------------------------
	.section	.text._Z9calc_areadPd,"ax",@progbits
	.align	128
        .global         _Z9calc_areadPd
        .type           _Z9calc_areadPd,@function
        .size           _Z9calc_areadPd,(.L_x_8 - _Z9calc_areadPd)
        .other          _Z9calc_areadPd,@"STO_CUDA_ENTRY STV_DEFAULT"
_Z9calc_areadPd:
.text._Z9calc_areadPd:
[----:B------:R-:W-:Y:S01]  /*0000*/  LDC R1, c[0x0][0x37c] ;  /* 0x0000df00ff017b82 */ /* 0x000fe20000000800 */
[----:B------:R-:W0:Y:S07]  /*0010*/  S2R R3, SR_TID.X ;  /* 0x0000000000037919 */ /* 0x000e2e0000002100 */
[----:B------:R-:W0:Y:S08]  /*0020*/  S2UR UR4, SR_CTAID.X ;  /* 0x00000000000479c3 */ /* 0x000e300000002500 */
[----:B------:R-:W0:Y:S02]  /*0030*/  LDC R0, c[0x0][0x360] ;  /* 0x0000d800ff007b82 */ /* 0x000e240000000800 */
[----:B0-----:R-:W-:-:S05]  /*0040*/  IMAD R0, R0, UR4, R3 ;  /* 0x0000000400007c24 */ /* 0x001fca000f8e0203 */
[----:B------:R-:W-:-:S13]  /*0050*/  ISETP.GT.AND P0, PT, R0, 0x5f5e0fe, PT ;  /* 0x05f5e0fe0000780c */ /* 0x000fda0003f04270 */
[----:B------:R-:W-:Y:S05]  /*0060*/  @P0 EXIT ;  /* 0x000000000000094d */ /* 0x000fea0003800000 */
[----:B------:R-:W0:Y:S01]  /*0070*/  LDCU.64 UR4, c[0x0][0x380] ;  /* 0x00007000ff0477ac */ /* 0x000e220008000a00 */
[----:B------:R-:W0:Y:S01]  /*0080*/  I2F.F64 R2, R0 ;  /* 0x0000000000027312 */ /* 0x000e220000201c00 */
[----:B------:R-:W-:Y:S01]  /*0090*/  IMAD.MOV.U32 R8, RZ, RZ, 0x0 ;  /* 0x00000000ff087424 */ /* 0x000fe200078e00ff */
[----:B------:R-:W-:Y:S01]  /*00a0*/  MOV R9, 0x3fd80000 ;  /* 0x3fd8000000097802 */ /* 0x000fe20000000f00 */
[----:B------:R-:W-:Y:S01]  /*00b0*/  BSSY.RECONVERGENT B0, `(.L_x_1) ;  /* 0x0000016000007945 */ /* 0x000fe20003800200 */
[----:B0-----:R-:W-:Y:S01]  /*00c0*/  DMUL R2, R2, UR4 ;  /* 0x0000000402027c28 */ /* 0x001fe20008000000 */
[----:B------:R-:W0:Y:S07]  /*00d0*/  LDCU.64 UR4, c[0x0][0x358] ;  /* 0x00006b00ff0477ac */ /* 0x000e2e0008000a00 */
[----:B------:R-:W-:-:S06]  /*00e0*/  DFMA R4, -R2, R2, 1 ;  /* 0x3ff000000204742b */ /* 0x000fcc0000000102 */
[----:B------:R-:W1:Y:S04]  /*00f0*/  MUFU.RSQ64H R7, R5 ;  /* 0x0000000500077308 */ /* 0x000e680000001c00 */
[----:B------:R-:W-:-:S05]  /*0100*/  VIADD R6, R5, 0xfcb00000 ;  /* 0xfcb0000005067836 */ /* 0x000fca0000000000 */
[----:B------:R-:W-:Y:S01]  /*0110*/  ISETP.GE.U32.AND P0, PT, R6, 0x7ca00000, PT ;  /* 0x7ca000000600780c */ /* 0x000fe20003f06070 */
[----:B-1----:R-:W-:-:S08]  /*0120*/  DMUL R2, R6, R6 ;  /* 0x0000000606027228 */ /* 0x002fd00000000000 */
[----:B------:R-:W-:-:S08]  /*0130*/  DFMA R2, R4, -R2, 1 ;  /* 0x3ff000000402742b */ /* 0x000fd00000000802 */
[----:B------:R-:W-:Y:S02]  /*0140*/  DFMA R8, R2, R8, 0.5 ;  /* 0x3fe000000208742b */ /* 0x000fe40000000008 */
[----:B------:R-:W-:-:S08]  /*0150*/  DMUL R2, R6, R2 ;  /* 0x0000000206027228 */ /* 0x000fd00000000000 */
[----:B------:R-:W-:-:S08]  /*0160*/  DFMA R8, R8, R2, R6 ;  /* 0x000000020808722b */ /* 0x000fd00000000006 */
[----:B------:R-:W-:Y:S02]  /*0170*/  DMUL R10, R4, R8 ;  /* 0x00000008040a7228 */ /* 0x000fe40000000000 */
[----:B------:R-:W-:Y:S02]  /*0180*/  VIADD R15, R9, 0xfff00000 ;  /* 0xfff00000090f7836 */ /* 0x000fe40000000000 */
[----:B------:R-:W-:-:S04]  /*0190*/  IMAD.MOV.U32 R14, RZ, RZ, R8 ;  /* 0x000000ffff0e7224 */ /* 0x000fc800078e0008 */
[----:B------:R-:W-:-:S08]  /*01a0*/  DFMA R12, R10, -R10, R4 ;  /* 0x8000000a0a0c722b */ /* 0x000fd00000000004 */
[----:B------:R-:W-:Y:S01]  /*01b0*/  DFMA R2, R12, R14, R10 ;  /* 0x0000000e0c02722b */ /* 0x000fe2000000000a */
[----:B0-----:R-:W-:Y:S10]  /*01c0*/  @!P0 BRA `(.L_x_2) ;  /* 0x0000000000108947 */ /* 0x001ff40003800000 */
[----:B------:R-:W-:-:S07]  /*01d0*/  MOV R2, 0x1f0 ;  /* 0x000001f000027802 */ /* 0x000fce0000000f00 */
[----:B------:R-:W-:Y:S05]  /*01e0*/  CALL.REL.NOINC `($__internal_0_$__cuda_sm20_dsqrt_rn_f64_mediumpath_v1) ;  /* 0x0000000000247944 */ /* 0x000fea0003c00000 */
[----:B------:R-:W-:Y:S01]  /*01f0*/  MOV R2, R6 ;  /* 0x0000000600027202 */ /* 0x000fe20000000f00 */
[----:B------:R-:W-:-:S07]  /*0200*/  IMAD.MOV.U32 R3, RZ, RZ, R7 ;  /* 0x000000ffff037224 */ /* 0x000fce00078e0007 */
.L_x_2:
[----:B------:R-:W-:Y:S05]  /*0210*/  BSYNC.RECONVERGENT B0 ;  /* 0x0000000000007941 */ /* 0x000fea0003800200 */
.L_x_1:
[----:B------:R-:W0:Y:S08]  /*0220*/  LDC.64 R6, c[0x0][0x380] ;  /* 0x0000e000ff067b82 */ /* 0x000e300000000a00 */
[----:B------:R-:W1:Y:S01]  /*0230*/  LDC.64 R4, c[0x0][0x388] ;  /* 0x0000e200ff047b82 */ /* 0x000e620000000a00 */
[----:B0-----:R-:W-:Y:S01]  /*0240*/  DMUL R2, R2, R6 ;  /* 0x0000000602027228 */ /* 0x001fe20000000000 */
[----:B-1----:R-:W-:-:S06]  /*0250*/  IMAD.WIDE R4, R0, 0x8, R4 ;  /* 0x0000000800047825 */ /* 0x002fcc00078e0204 */
[----:B------:R-:W-:Y:S01]  /*0260*/  STG.E.64 desc[UR4][R4.64], R2 ;  /* 0x0000000204007986 */ /* 0x000fe2000c101b04 */
[----:B------:R-:W-:Y:S05]  /*0270*/  EXIT ;  /* 0x000000000000794d */ /* 0x000fea0003800000 */
        .weak           $__internal_0_$__cuda_sm20_dsqrt_rn_f64_mediumpath_v1
        .type           $__internal_0_$__cuda_sm20_dsqrt_rn_f64_mediumpath_v1,@function
        .size           $__internal_0_$__cuda_sm20_dsqrt_rn_f64_mediumpath_v1,(.L_x_8 - $__internal_0_$__cuda_sm20_dsqrt_rn_f64_mediumpath_v1)
$__internal_0_$__cuda_sm20_dsqrt_rn_f64_mediumpath_v1:
[----:B------:R-:W-:Y:S01]  /*0280*/  ISETP.GE.U32.AND P0, PT, R6, -0x3400000, PT ;  /* 0xfcc000000600780c */ /* 0x000fe20003f06070 */
[----:B------:R-:W-:Y:S01]  /*0290*/  BSSY.RECONVERGENT B1, `(.L_x_3) ;  /* 0x0000024000017945 */ /* 0x000fe20003800200 */
[----:B------:R-:W-:-:S11]  /*02a0*/  IMAD.MOV.U32 R9, RZ, RZ, R15 ;  /* 0x000000ffff097224 */ /* 0x000fd600078e000f */
[----:B------:R-:W-:Y:S05]  /*02b0*/  @!P0 BRA `(.L_x_4) ;  /* 0x0000000000208947 */ /* 0x000fea0003800000 */
[----:B------:R-:W-:-:S10]  /*02c0*/  DFMA.RM R8, R12, R8, R10 ;  /* 0x000000080c08722b */ /* 0x000fd4000000400a */
[----:B------:R-:W-:-:S04]  /*02d0*/  IADD3 R6, P0, PT, R8, 0x1, RZ ;  /* 0x0000000108067810 */ /* 0x000fc80007f1e0ff */
[----:B------:R-:W-:-:S06]  /*02e0*/  IADD3.X R7, PT, PT, RZ, R9, RZ, P0, !PT ;  /* 0x00000009ff077210 */ /* 0x000fcc00007fe4ff */
[----:B------:R-:W-:-:S08]  /*02f0*/  DFMA.RP R4, -R8, R6, R4 ;  /* 0x000000060804722b */ /* 0x000fd00000008104 */
[----:B------:R-:W-:-:S06]  /*0300*/  DSETP.GT.AND P0, PT, R4, RZ, PT ;  /* 0x000000ff0400722a */ /* 0x000fcc0003f04000 */
[----:B------:R-:W-:Y:S02]  /*0310*/  FSEL R6, R6, R8, P0 ;  /* 0x0000000806067208 */ /* 0x000fe40000000000 */
[----:B------:R-:W-:Y:S01]  /*0320*/  FSEL R7, R7, R9, P0 ;  /* 0x0000000907077208 */ /* 0x000fe20000000000 */
[----:B------:R-:W-:Y:S06]  /*0330*/  BRA `(.L_x_5) ;  /* 0x0000000000647947 */ /* 0x000fec0003800000 */
.L_x_4:
[----:B------:R-:W-:-:S14]  /*0340*/  DSETP.NE.AND P0, PT, R4, RZ, PT ;  /* 0x000000ff0400722a */ /* 0x000fdc0003f05000 */
[----:B------:R-:W-:Y:S05]  /*0350*/  @!P0 BRA `(.L_x_6) ;  /* 0x0000000000588947 */ /* 0x000fea0003800000 */
[----:B------:R-:W-:-:S13]  /*0360*/  ISETP.GE.AND P0, PT, R5, RZ, PT ;  /* 0x000000ff0500720c */ /* 0x000fda0003f06270 */
[----:B------:R-:W-:Y:S02]  /*0370*/  @!P0 IMAD.MOV.U32 R6, RZ, RZ, 0x0 ;  /* 0x00000000ff068424 */ /* 0x000fe400078e00ff */
[----:B------:R-:W-:Y:S01]  /*0380*/  @!P0 IMAD.MOV.U32 R7, RZ, RZ, -0x80000 ;  /* 0xfff80000ff078424 */ /* 0x000fe200078e00ff */
[----:B------:R-:W-:Y:S06]  /*0390*/  @!P0 BRA `(.L_x_5) ;  /* 0x00000000004c8947 */ /* 0x000fec0003800000 */
[----:B------:R-:W-:-:S13]  /*03a0*/  ISETP.GT.AND P0, PT, R5, 0x7fefffff, PT ;  /* 0x7fefffff0500780c */ /* 0x000fda0003f04270 */
[----:B------:R-:W-:Y:S05]  /*03b0*/  @P0 BRA `(.L_x_6) ;  /* 0x0000000000400947 */ /* 0x000fea0003800000 */
[----:B------:R-:W-:Y:S01]  /*03c0*/  DMUL R4, R4, 8.11296384146066816958e+31 ;  /* 0x4690000004047828 */ /* 0x000fe20000000000 */
[----:B------:R-:W-:Y:S01]  /*03d0*/  MOV R6, RZ ;  /* 0x000000ff00067202 */ /* 0x000fe20000000f00 */
[----:B------:R-:W-:Y:S02]  /*03e0*/  IMAD.MOV.U32 R10, RZ, RZ, 0x0 ;  /* 0x00000000ff0a7424 */ /* 0x000fe400078e00ff */
[----:B------:R-:W-:Y:S02]  /*03f0*/  IMAD.MOV.U32 R11, RZ, RZ, 0x3fd80000 ;  /* 0x3fd80000ff0b7424 */ /* 0x000fe400078e00ff */
[----:B------:R-:W0:Y:S02]  /*0400*/  MUFU.RSQ64H R7, R5 ;  /* 0x0000000500077308 */ /* 0x000e240000001c00 */
[----:B0-----:R-:W-:-:S08]  /*0410*/  DMUL R8, R6, R6 ;  /* 0x0000000606087228 */ /* 0x001fd00000000000 */
[----:B------:R-:W-:-:S08]  /*0420*/  DFMA R8, R4, -R8, 1 ;  /* 0x3ff000000408742b */ /* 0x000fd00000000808 */
[----:B------:R-:W-:Y:S02]  /*0430*/  DFMA R10, R8, R10, 0.5 ;  /* 0x3fe00000080a742b */ /* 0x000fe4000000000a */
[----:B------:R-:W-:-:S08]  /*0440*/  DMUL R8, R6, R8 ;  /* 0x0000000806087228 */ /* 0x000fd00000000000 */
[----:B------:R-:W-:-:S08]  /*0450*/  DFMA R8, R10, R8, R6 ;  /* 0x000000080a08722b */ /* 0x000fd00000000006 */
[----:B------:R-:W-:Y:S02]  /*0460*/  DMUL R6, R4, R8 ;  /* 0x0000000804067228 */ /* 0x000fe40000000000 */
[----:B------:R-:W-:-:S06]  /*0470*/  IADD3 R9, PT, PT, R9, -0x100000, RZ ;  /* 0xfff0000009097810 */ /* 0x000fcc0007ffe0ff */
[----:B------:R-:W-:-:S08]  /*0480*/  DFMA R10, R6, -R6, R4 ;  /* 0x80000006060a722b */ /* 0x000fd00000000004 */
[----:B------:R-:W-:-:S10]  /*0490*/  DFMA R6, R8, R10, R6 ;  /* 0x0000000a0806722b */ /* 0x000fd40000000006 */
[----:B------:R-:W-:Y:S01]  /*04a0*/  VIADD R7, R7, 0xfcb00000 ;  /* 0xfcb0000007077836 */ /* 0x000fe20000000000 */
[----:B------:R-:W-:Y:S06]  /*04b0*/  BRA `(.L_x_5) ;  /* 0x0000000000047947 */ /* 0x000fec0003800000 */
.L_x_6:
[----:B------:R-:W-:-:S11]  /*04c0*/  DADD R6, R4, R4 ;  /* 0x0000000004067229 */ /* 0x000fd60000000004 */
.L_x_5:
[----:B------:R-:W-:Y:S05]  /*04d0*/  BSYNC.RECONVERGENT B1 ;  /* 0x0000000000017941 */ /* 0x000fea0003800200 */
.L_x_3:
[----:B------:R-:W-:-:S04]  /*04e0*/  MOV R3, 0x0 ;  /* 0x0000000000037802 */ /* 0x000fc80000000f00 */
[----:B------:R-:W-:Y:S05]  /*04f0*/  RET.REL.NODEC R2 `(_Z9calc_areadPd) ;  /* 0xfffffff802c07950 */ /* 0x000fea0003c3ffff */
.L_x_7:
        /* <DEDUP_REMOVED lines=16> */
.L_x_8:


//--------------------- .nv.shared._Z14calc_reductionPdS_ --------------------------
	.section	.nv.shared._Z14calc_reductionPdS_,"aw",@nobits
	.sectionflags	@""
	.align	8
.nv.shared._Z14calc_reductionPdS_:
	.zero		5120


//--------------------- .nv.shared.reserved.0     --------------------------
	.section	.nv.shared.reserved.0,"aw",@nobits
	.weak		__nv_reservedSMEM_offset_0_alias
	.size		__nv_reservedSMEM_offset_0_alias, 0, 64
	.other		__nv_reservedSMEM_offset_0_alias,@"STO_CUDA_RESERVED_SHARED STV_DEFAULT"
__nv_reservedSMEM_offset_0_alias:
	.zero		0
	.zero		64


//--------------------- .nv.constant0._Z14calc_reductionPdS_ --------------------------
	.section	.nv.constant0._Z14calc_reductionPdS_,"a",@progbits
	.sectionflags	@""
	.align	4
.nv.constant0._Z14calc_reductionPdS_:
	.zero		912


//--------------------- .nv.constant0._Z9calc_areadPd --------------------------
	.section	.nv.constant0._Z9calc_areadPd,"a",@progbits
	.sectionflags	@""
	.align	4
.nv.constant0._Z9calc_areadPd:
	.zero		912


//--------------------- SYMBOLS --------------------------

	.type		.nv.reservedSmem.offset0,@object
	.size		.nv.reservedSmem.offset0,0x4
	.type		.nv.reservedSmem.cap,@object
	.size		.nv.reservedSmem.cap,0x4
